	.headerflags	@"EF_CUDA_TEXMODE_UNIFIED EF_CUDA_64BIT_ADDRESS EF_CUDA_ACCELERATORS EF_CUDA_SM90 EF_CUDA_VIRTUAL_SM(EF_CUDA_SM90)"
	.elftype	@"ET_EXEC"


//--------------------- .nv.info                  --------------------------
	.section	.nv.info,"",@"SHT_CUDA_INFO"
	.align	4


	//----- nvinfo : EIATTR_REGCOUNT
	.align		4
        /*0000*/ 	.byte	0x04, 0x2f
        /*0002*/ 	.short	(.L_1 - .L_0)
	.align		4
.L_0:
        /*0004*/ 	.word	index@(triton_poi_fused_convolution_reflection_pad2d_0)
        /*0008*/ 	.word	0x00000018


	//----- nvinfo : EIATTR_MIN_STACK_SIZE
	.align		4
.L_1:
        /*000c*/ 	.byte	0x04, 0x12
        /*000e*/ 	.short	(.L_3 - .L_2)
	.align		4
.L_2:
        /*0010*/ 	.word	index@(triton_poi_fused_convolution_reflection_pad2d_0)
        /*0014*/ 	.word	0x00000000


	//----- nvinfo : EIATTR_FRAME_SIZE
	.align		4
.L_3:
        /*0018*/ 	.byte	0x04, 0x11
        /*001a*/ 	.short	(.L_5 - .L_4)
	.align		4
.L_4:
        /*001c*/ 	.word	index@(triton_poi_fused_convolution_reflection_pad2d_0)
        /*0020*/ 	.word	0x00000000


	//----- nvinfo : EIATTR_MIN_STACK_SIZE
	.align		4
.L_5:
        /*0024*/ 	.byte	0x04, 0x12
        /*0026*/ 	.short	(.L_7 - .L_6)
	.align		4
.L_6:
        /*0028*/ 	.word	index@(triton_poi_fused_convolution_reflection_pad2d_0)
        /*002c*/ 	.word	0x00000000
.L_7:


//--------------------- .nv.info.triton_poi_fused_convolution_reflection_pad2d_0 --------------------------
	.section	.nv.info.triton_poi_fused_convolution_reflection_pad2d_0,"",@"SHT_CUDA_INFO"
	.sectionflags	@""
	.align	4


	//----- nvinfo : EIATTR_CUDA_API_VERSION
	.align		4
        /*0000*/ 	.byte	0x04, 0x37
        /*0002*/ 	.short	(.L_9 - .L_8)
.L_8:
        /*0004*/ 	.word	0x0000007c


	//----- nvinfo : EIATTR_KPARAM_INFO
	.align		4
.L_9:
        /*0008*/ 	.byte	0x04, 0x17
        /*000a*/ 	.short	(.L_11 - .L_10)
.L_10:
        /*000c*/ 	.word	0x00000000
        /*0010*/ 	.short	0x0003
        /*0012*/ 	.short	0x0018
        /*0014*/ 	.byte	0x00, 0xf0, 0x11, 0x00


	//----- nvinfo : EIATTR_KPARAM_INFO
	.align		4
.L_11:
        /*0018*/ 	.byte	0x04, 0x17
        /*001a*/ 	.short	(.L_13 - .L_12)
.L_12:
        /*001c*/ 	.word	0x00000000
        /*0020*/ 	.short	0x0002
        /*0022*/ 	.short	0x0010
        /*0024*/ 	.byte	0x00, 0xf4, 0x21, 0x00


	//----- nvinfo : EIATTR_KPARAM_INFO
	.align		4
.L_13:
        /*0028*/ 	.byte	0x04, 0x17
        /*002a*/ 	.short	(.L_15 - .L_14)
.L_14:
        /*002c*/ 	.word	0x00000000
        /*0030*/ 	.short	0x0001
        /*0032*/ 	.short	0x0008
        /*0034*/ 	.byte	0x00, 0xf4, 0x21, 0x00


	//----- nvinfo : EIATTR_KPARAM_INFO
	.align		4
.L_15:
        /*0038*/ 	.byte	0x04, 0x17
        /*003a*/ 	.short	(.L_17 - .L_16)
.L_16:
        /*003c*/ 	.word	0x00000000
        /*0040*/ 	.short	0x0000
        /*0042*/ 	.short	0x0000
        /*0044*/ 	.byte	0x00, 0xf4, 0x21, 0x00


	//----- nvinfo : EIATTR_SPARSE_MMA_MASK
	.align		4
.L_17:
        /*0048*/ 	.byte	0x03, 0x50
        /*004a*/ 	.short	0x0000


	//----- nvinfo : EIATTR_MAXREG_COUNT
	.align		4
        /*004c*/ 	.byte	0x03, 0x1b
        /*004e*/ 	.short	0x00ff


	//----- nvinfo : EIATTR_EXIT_INSTR_OFFSETS
	.align		4
        /*0050*/ 	.byte	0x04, 0x1c
        /*0052*/ 	.short	(.L_19 - .L_18)


	//   ....[0]....
.L_18:
        /*0054*/ 	.word	0x00000720


	//   ....[1]....
        /*0058*/ 	.word	0x00000740


	//----- nvinfo : EIATTR_REQNTID
	.align		4
.L_19:
        /*005c*/ 	.byte	0x04, 0x10
        /*005e*/ 	.short	(.L_21 - .L_20)
.L_20:
        /*0060*/ 	.word	0x00000080
        /*0064*/ 	.word	0x00000001
        /*0068*/ 	.word	0x00000001


	//----- nvinfo : EIATTR_CBANK_PARAM_SIZE
	.align		4
.L_21:
        /*006c*/ 	.byte	0x03, 0x19
        /*006e*/ 	.short	0x001c


	//----- nvinfo : EIATTR_PARAM_CBANK
	.align		4
        /*0070*/ 	.byte	0x04, 0x0a
        /*0072*/ 	.short	(.L_23 - .L_22)
	.align		4
.L_22:
        /*0074*/ 	.word	index@(.nv.constant0.triton_poi_fused_convolution_reflection_pad2d_0)
        /*0078*/ 	.short	0x0210
        /*007a*/ 	.short	0x001c


	//----- nvinfo : EIATTR_SW_WAR
	.align		4
.L_23:
        /*007c*/ 	.byte	0x04, 0x36
        /*007e*/ 	.short	(.L_25 - .L_24)
.L_24:
        /*0080*/ 	.word	0x00000008
.L_25:


//--------------------- .nv.callgraph             --------------------------
	.section	.nv.callgraph,"",@"SHT_CUDA_CALLGRAPH"
	.align	4
	.sectionentsize	8
	.align		4
        /*0000*/ 	.word	0x00000000
	.align		4
        /*0004*/ 	.word	0xffffffff
	.align		4
        /*0008*/ 	.word	0x00000000
	.align		4
        /*000c*/ 	.word	0xfffffffe
	.align		4
        /*0010*/ 	.word	0x00000000
	.align		4
        /*0014*/ 	.word	0xfffffffd
	.align		4
        /*0018*/ 	.word	0x00000000
	.align		4
        /*001c*/ 	.word	0xfffffffc


//--------------------- .text.triton_poi_fused_convolution_reflection_pad2d_0 --------------------------
	.section	.text.triton_poi_fused_convolution_reflection_pad2d_0,"ax",@progbits
	.align	128
        .global         triton_poi_fused_convolution_reflection_pad2d_0
        .type           triton_poi_fused_convolution_reflection_pad2d_0,@function
        .size           triton_poi_fused_convolution_reflection_pad2d_0,(.L_x_1 - triton_poi_fused_convolution_reflection_pad2d_0)
        .other          triton_poi_fused_convolution_reflection_pad2d_0,@"STO_CUDA_ENTRY STV_DEFAULT"
triton_poi_fused_convolution_reflection_pad2d_0:
.text.triton_poi_fused_convolution_reflection_pad2d_0:
[----:B------:R-:W0:Y:S02]  /*0000*/  LDC R1, c[0x0][0x28] ;  /* 0x00000a00ff017b82 */ /* 0x000e240000000800 */
[----:B------:R-:W1:Y:S01]  /*0010*/  S2R R0, SR_TID.X ;  /* 0x0000000000007919 */ /* 0x000e620000002100 */
[----:B------:R-:W-:Y:S02]  /*0020*/  CS2R R18, SRZ ;  /* 0x0000000000127805 */ /* 0x000fe4000001ff00 */
[----:B------:R-:W-:Y:S01]  /*0030*/  CS2R R20, SRZ ;  /* 0x0000000000147805 */ /* 0x000fe2000001ff00 */
[----:B------:R-:W-:Y:S01]  /*0040*/  ULDC.64 UR4, c[0x0][0x208] ;  /* 0x0000820000047ab9 */ /* 0x000fe20000000a00 */
[----:B------:R-:W2:Y:S01]  /*0050*/  S2R R3, SR_CTAID.X ;  /* 0x0000000000037919 */ /* 0x000ea20000002500 */
[----:B-1----:R-:W-:-:S05]  /*0060*/  IMAD.SHL.U32 R0, R0, 0x4, RZ ;  /* 0x0000000400007824 */ /* 0x002fca00078e00ff */
[----:B------:R-:W-:-:S05]  /*0070*/  LOP3.LUT R0, R0, 0x1fc, RZ, 0xc0, !PT ;  /* 0x000001fc00007812 */ /* 0x000fca00078ec0ff */
[----:B--2---:R-:W-:-:S04]  /*0080*/  IMAD R0, R3, 0x200, R0 ;  /* 0x0000020003007824 */ /* 0x004fc800078e0200 */
[C---:B------:R-:W-:Y:S01]  /*0090*/  VIADD R2, R0.reuse, 0x2 ;  /* 0x0000000200027836 */ /* 0x040fe20000000000 */
[----:B------:R-:W-:Y:S01]  /*00a0*/  IADD3 R8, R0, 0x1, RZ ;  /* 0x0000000100087810 */ /* 0x000fe20007ffe0ff */
[C---:B------:R-:W-:Y:S01]  /*00b0*/  IMAD.HI R3, R0.reuse, 0x3e0f83e1, RZ ;  /* 0x3e0f83e100037827 */ /* 0x040fe200078e02ff */
[----:B------:R-:W-:-:S03]  /*00c0*/  ISETP.GE.AND P0, PT, R0, 0xcc30, PT ;  /* 0x0000cc300000780c */ /* 0x000fc60003f06270 */
[----:B------:R-:W-:Y:S01]  /*00d0*/  IMAD.HI R4, R8, 0x3e0f83e1, RZ ;  /* 0x3e0f83e108047827 */ /* 0x000fe200078e02ff */
[----:B------:R-:W-:-:S03]  /*00e0*/  SHF.R.U32.HI R6, RZ, 0x1f, R3 ;  /* 0x0000001fff067819 */ /* 0x000fc60000011603 */
[----:B------:R-:W-:Y:S01]  /*00f0*/  VIADD R5, R0, 0x3 ;  /* 0x0000000300057836 */ /* 0x000fe20000000000 */
[----:B------:R-:W-:Y:S01]  /*0100*/  SHF.R.U32.HI R7, RZ, 0x1f, R4 ;  /* 0x0000001fff077819 */ /* 0x000fe20000011604 */
[----:B------:R-:W-:Y:S01]  /*0110*/  IMAD.HI R10, R2, 0x3e0f83e1, RZ ;  /* 0x3e0f83e1020a7827 */ /* 0x000fe200078e02ff */
[----:B------:R-:W-:Y:S02]  /*0120*/  LEA.HI.SX32 R3, R3, R6, 0x1c ;  /* 0x0000000603037211 */ /* 0x000fe400078fe2ff */
[----:B------:R-:W-:Y:S01]  /*0130*/  LEA.HI.SX32 R7, R4, R7, 0x1c ;  /* 0x0000000704077211 */ /* 0x000fe200078fe2ff */
[----:B------:R-:W-:Y:S01]  /*0140*/  IMAD.HI R9, R5, 0x3e0f83e1, RZ ;  /* 0x3e0f83e105097827 */ /* 0x000fe200078e02ff */
[----:B------:R-:W-:-:S03]  /*0150*/  SHF.R.U32.HI R11, RZ, 0x1f, R10 ;  /* 0x0000001fff0b7819 */ /* 0x000fc6000001160a */
[----:B------:R-:W-:Y:S01]  /*0160*/  IMAD.HI R12, R0, 0x3c2e1347, RZ ;  /* 0x3c2e1347000c7827 */ /* 0x000fe200078e02ff */
[----:B------:R-:W-:Y:S02]  /*0170*/  SHF.R.U32.HI R4, RZ, 0x1f, R9 ;  /* 0x0000001fff047819 */ /* 0x000fe40000011609 */
[----:B------:R-:W-:Y:S01]  /*0180*/  LEA.HI.SX32 R6, R10, R11, 0x1c ;  /* 0x0000000b0a067211 */ /* 0x000fe200078fe2ff */
[----:B------:R-:W-:Y:S01]  /*0190*/  IMAD.HI R10, R3, 0x3e0f83e1, RZ ;  /* 0x3e0f83e1030a7827 */ /* 0x000fe200078e02ff */
[----:B------:R-:W-:Y:S02]  /*01a0*/  SHF.R.U32.HI R11, RZ, 0x1f, R12 ;  /* 0x0000001fff0b7819 */ /* 0x000fe4000001160c */
[----:B------:R-:W-:Y:S01]  /*01b0*/  LEA.HI.SX32 R9, R9, R4, 0x1c ;  /* 0x0000000409097211 */ /* 0x000fe200078fe2ff */
[----:B------:R-:W-:Y:S01]  /*01c0*/  IMAD.HI R13, R6, 0x3e0f83e1, RZ ;  /* 0x3e0f83e1060d7827 */ /* 0x000fe200078e02ff */
[----:B------:R-:W-:Y:S02]  /*01d0*/  LEA.HI.SX32 R4, R12, R11, 0x16 ;  /* 0x0000000b0c047211 */ /* 0x000fe400078fb2ff */
[----:B------:R-:W-:Y:S01]  /*01e0*/  SHF.R.U32.HI R11, RZ, 0x1f, R10 ;  /* 0x0000001fff0b7819 */ /* 0x000fe2000001160a */
[----:B------:R-:W-:Y:S01]  /*01f0*/  IMAD R9, R9, 0x42, RZ ;  /* 0x0000004209097824 */ /* 0x000fe200078e02ff */
[----:B------:R-:W-:Y:S01]  /*0200*/  SHF.R.U32.HI R12, RZ, 0x1f, R13 ;  /* 0x0000001fff0c7819 */ /* 0x000fe2000001160d */
[----:B------:R-:W-:Y:S01]  /*0210*/  IMAD R7, R7, 0x42, RZ ;  /* 0x0000004207077824 */ /* 0x000fe200078e02ff */
[----:B------:R-:W-:-:S02]  /*0220*/  LEA.HI.SX32 R11, R10, R11, 0x1c ;  /* 0x0000000b0a0b7211 */ /* 0x000fc400078fe2ff */
[----:B------:R-:W-:Y:S01]  /*0230*/  LOP3.LUT R10, RZ, R9, RZ, 0x33, !PT ;  /* 0x00000009ff0a7212 */ /* 0x000fe200078e33ff */
[----:B------:R-:W-:Y:S01]  /*0240*/  IMAD R9, R3, 0x42, RZ ;  /* 0x0000004203097824 */ /* 0x000fe200078e02ff */
[----:B------:R-:W-:Y:S01]  /*0250*/  LEA.HI.SX32 R12, R13, R12, 0x1c ;  /* 0x0000000c0d0c7211 */ /* 0x000fe200078fe2ff */
[----:B------:R-:W-:Y:S01]  /*0260*/  IMAD R13, R6, 0x42, RZ ;  /* 0x00000042060d7824 */ /* 0x000fe200078e02ff */
[----:B------:R-:W-:Y:S02]  /*0270*/  LOP3.LUT R7, RZ, R7, RZ, 0x33, !PT ;  /* 0x00000007ff077212 */ /* 0x000fe400078e33ff */
[----:B------:R-:W-:Y:S01]  /*0280*/  LOP3.LUT R9, RZ, R9, RZ, 0x33, !PT ;  /* 0x00000009ff097212 */ /* 0x000fe200078e33ff */
[----:B------:R-:W-:Y:S01]  /*0290*/  IMAD R12, R12, 0x42, RZ ;  /* 0x000000420c0c7824 */ /* 0x000fe200078e02ff */
[----:B------:R-:W-:Y:S01]  /*02a0*/  IADD3 R8, R8, R7, RZ ;  /* 0x0000000708087210 */ /* 0x000fe20007ffe0ff */
[----:B------:R-:W-:Y:S01]  /*02b0*/  IMAD R7, R11, 0x42, RZ ;  /* 0x000000420b077824 */ /* 0x000fe200078e02ff */
[----:B------:R-:W-:Y:S01]  /*02c0*/  LOP3.LUT R13, RZ, R13, RZ, 0x33, !PT ;  /* 0x0000000dff0d7212 */ /* 0x000fe200078e33ff */
[----:B------:R-:W-:Y:S01]  /*02d0*/  IMAD.IADD R9, R0, 0x1, R9 ;  /* 0x0000000100097824 */ /* 0x000fe200078e0209 */
[----:B------:R-:W-:Y:S01]  /*02e0*/  IABS R15, R8 ;  /* 0x00000008000f7213 */ /* 0x000fe20000000000 */
[----:B------:R-:W-:Y:S01]  /*02f0*/  IMAD.IADD R11, R5, 0x1, R10 ;  /* 0x00000001050b7824 */ /* 0x000fe200078e020a */
[----:B------:R-:W-:Y:S01]  /*0300*/  LOP3.LUT R10, RZ, R7, RZ, 0x33, !PT ;  /* 0x00000007ff0a7212 */ /* 0x000fe200078e33ff */
[----:B------:R-:W-:Y:S01]  /*0310*/  IMAD.IADD R13, R2, 0x1, R13 ;  /* 0x00000001020d7824 */ /* 0x000fe200078e020d */
[----:B------:R-:W-:-:S02]  /*0320*/  IABS R14, R9 ;  /* 0x00000009000e7213 */ /* 0x000fc40000000000 */
[----:B------:R-:W-:Y:S01]  /*0330*/  IABS R16, R11 ;  /* 0x0000000b00107213 */ /* 0x000fe20000000000 */
[----:B------:R-:W-:Y:S01]  /*0340*/  IMAD.MOV.U32 R11, RZ, RZ, R15 ;  /* 0x000000ffff0b7224 */ /* 0x000fe200078e000f */
[----:B------:R-:W-:Y:S02]  /*0350*/  LOP3.LUT R5, RZ, R12, RZ, 0x33, !PT ;  /* 0x0000000cff057212 */ /* 0x000fe400078e33ff */
[----:B------:R-:W-:Y:S02]  /*0360*/  IADD3 R8, R14, -0x3f, RZ ;  /* 0xffffffc10e087810 */ /* 0x000fe40007ffe0ff */
[----:B------:R-:W-:Y:S01]  /*0370*/  IADD3 R12, R3, R10, RZ ;  /* 0x0000000a030c7210 */ /* 0x000fe20007ffe0ff */
[----:B------:R-:W-:Y:S01]  /*0380*/  IMAD.IADD R10, R6, 0x1, R5 ;  /* 0x00000001060a7824 */ /* 0x000fe200078e0205 */
[----:B------:R-:W-:Y:S01]  /*0390*/  IABS R17, R13 ;  /* 0x0000000d00117213 */ /* 0x000fe20000000000 */
[----:B------:R-:W-:Y:S01]  /*03a0*/  IMAD.MOV.U32 R13, RZ, RZ, R16 ;  /* 0x000000ffff0d7224 */ /* 0x000fe200078e0010 */
[----:B------:R-:W-:Y:S01]  /*03b0*/  IABS R16, R8 ;  /* 0x0000000800107213 */ /* 0x000fe20000000000 */
[----:B------:R-:W-:Y:S01]  /*03c0*/  VIADD R8, R11, 0xffffffc1 ;  /* 0xffffffc10b087836 */ /* 0x000fe20000000000 */
[----:B------:R-:W-:Y:S01]  /*03d0*/  MOV R14, R17 ;  /* 0x00000011000e7202 */ /* 0x000fe20000000f00 */
[----:B------:R-:W-:Y:S01]  /*03e0*/  VIADD R11, R13, 0xffffffc1 ;  /* 0xffffffc10d0b7836 */ /* 0x000fe20000000000 */
[----:B------:R-:W-:Y:S01]  /*03f0*/  IABS R15, R12 ;  /* 0x0000000c000f7213 */ /* 0x000fe20000000000 */
[----:B------:R-:W1:Y:S01]  /*0400*/  LDC.64 R6, c[0x0][0x218] ;  /* 0x00008600ff067b82 */ /* 0x000e620000000a00 */
[----:B------:R-:W-:Y:S01]  /*0410*/  IABS R10, R10 ;  /* 0x0000000a000a7213 */ /* 0x000fe20000000000 */
[----:B------:R-:W-:Y:S01]  /*0420*/  IMAD.HI R5, R4, 0x55555556, RZ ;  /* 0x5555555604057827 */ /* 0x000fe200078e02ff */
[----:B------:R-:W-:-:S02]  /*0430*/  IADD3 R12, R14, -0x3f, RZ ;  /* 0xffffffc10e0c7810 */ /* 0x000fc40007ffe0ff */
[----:B------:R-:W-:Y:S01]  /*0440*/  LEA R9, R4, 0xfff, 0xc ;  /* 0x00000fff04097811 */ /* 0x000fe200078e60ff */
[----:B------:R-:W-:Y:S01]  /*0450*/  IMAD.MOV.U32 R13, RZ, RZ, R15 ;  /* 0x000000ffff0d7224 */ /* 0x000fe200078e000f */
[----:B------:R-:W-:Y:S01]  /*0460*/  IABS R15, R8 ;  /* 0x00000008000f7213 */ /* 0x000fe20000000000 */
[----:B------:R-:W2:Y:S01]  /*0470*/  LDC.64 R2, c[0x0][0x210] ;  /* 0x00008400ff027b82 */ /* 0x000ea20000000a00 */
[----:B------:R-:W-:Y:S01]  /*0480*/  IMAD.MOV.U32 R14, RZ, RZ, R16 ;  /* 0x000000ffff0e7224 */ /* 0x000fe200078e0010 */
[----:B------:R-:W-:Y:S01]  /*0490*/  IABS R16, R11 ;  /* 0x0000000b00107213 */ /* 0x000fe20000000000 */
[----:B------:R-:W-:Y:S01]  /*04a0*/  VIADD R8, R13, 0xffffffc1 ;  /* 0xffffffc10d087836 */ /* 0x000fe20000000000 */
[----:B------:R-:W-:Y:S01]  /*04b0*/  MOV R11, R10 ;  /* 0x0000000a000b7202 */ /* 0x000fe20000000f00 */
[----:B------:R-:W-:Y:S01]  /*04c0*/  IMAD.IADD R10, R9, 0x1, -R14 ;  /* 0x00000001090a7824 */ /* 0x000fe200078e0a0e */
[----:B------:R-:W-:Y:S02]  /*04d0*/  IABS R17, R12 ;  /* 0x0000000c00117213 */ /* 0x000fe40000000000 */
[----:B------:R-:W-:Y:S01]  /*04e0*/  MOV R12, R15 ;  /* 0x0000000f000c7202 */ /* 0x000fe20000000f00 */
[----:B------:R-:W-:Y:S01]  /*04f0*/  VIADD R11, R11, 0xffffffc1 ;  /* 0xffffffc10b0b7836 */ /* 0x000fe20000000000 */
[----:B------:R-:W-:-:S02]  /*0500*/  IABS R13, R8 ;  /* 0x00000008000d7213 */ /* 0x000fc40000000000 */
[----:B------:R-:W-:Y:S01]  /*0510*/  MOV R14, R17 ;  /* 0x00000011000e7202 */ /* 0x000fe20000000f00 */
[----:B------:R-:W-:Y:S01]  /*0520*/  IMAD.IADD R8, R9, 0x1, -R12 ;  /* 0x0000000109087824 */ /* 0x000fe200078e0a0c */
[----:B------:R-:W-:Y:S02]  /*0530*/  LEA.HI R5, R5, R5, RZ, 0x1 ;  /* 0x0000000505057211 */ /* 0x000fe400078f08ff */
[----:B------:R-:W-:Y:S01]  /*0540*/  IABS R15, R11 ;  /* 0x0000000b000f7213 */ /* 0x000fe20000000000 */
[----:B------:R-:W-:Y:S01]  /*0550*/  IMAD.IADD R12, R9, 0x1, -R14 ;  /* 0x00000001090c7824 */ /* 0x000fe200078e0a0e */
[----:B------:R-:W-:Y:S01]  /*0560*/  MOV R11, R13 ;  /* 0x0000000d000b7202 */ /* 0x000fe20000000f00 */
[----:B------:R-:W-:Y:S01]  /*0570*/  IMAD R5, R5, -0x3, R4 ;  /* 0xfffffffd05057824 */ /* 0x000fe200078e0204 */
[----:B------:R-:W-:Y:S01]  /*0580*/  IADD3 R14, R9, -R16, RZ ;  /* 0x80000010090e7210 */ /* 0x000fe20007ffe0ff */
[----:B------:R-:W-:Y:S01]  /*0590*/  IMAD R13, R15, -0x40, R12 ;  /* 0xffffffc00f0d7824 */ /* 0x000fe200078e020c */
[----:B------:R-:W3:Y:S01]  /*05a0*/  LDC.64 R16, c[0x0][0x220] ;  /* 0x00008800ff107b82 */ /* 0x000ee20000000a00 */
[----:B------:R-:W-:-:S02]  /*05b0*/  IMAD R9, R11, -0x40, R10 ;  /* 0xffffffc00b097824 */ /* 0x000fc400078e020a */
[----:B------:R-:W-:Y:S02]  /*05c0*/  IMAD R11, R11, -0x40, R8 ;  /* 0xffffffc00b0b7824 */ /* 0x000fe400078e0208 */
[----:B------:R-:W-:Y:S02]  /*05d0*/  IMAD R15, R15, -0x40, R14 ;  /* 0xffffffc00f0f7824 */ /* 0x000fe400078e020e */
[----:B-1----:R-:W-:-:S04]  /*05e0*/  IMAD.WIDE R6, R5, 0x4, R6 ;  /* 0x0000000405067825 */ /* 0x002fc800078e0206 */
[--C-:B--2---:R-:W-:Y:S01]  /*05f0*/  IMAD.WIDE R4, R9, 0x4, R2.reuse ;  /* 0x0000000409047825 */ /* 0x104fe200078e0202 */
[----:B------:R-:W2:Y:S03]  /*0600*/  @!P0 LDG.E.EL R19, desc[UR4][R6.64] ;  /* 0x0000000406138981 */ /* 0x000ea6000c2e1900 */
[--C-:B------:R-:W-:Y:S01]  /*0610*/  IMAD.WIDE R8, R11, 0x4, R2.reuse ;  /* 0x000000040b087825 */ /* 0x100fe200078e0202 */
[----:B------:R-:W4:Y:S03]  /*0620*/  @!P0 LDG.E.EL R18, desc[UR4][R6.64] ;  /* 0x0000000406128981 */ /* 0x000f26000c2e1900 */
[--C-:B------:R-:W-:Y:S01]  /*0630*/  IMAD.WIDE R10, R13, 0x4, R2.reuse ;  /* 0x000000040d0a7825 */ /* 0x100fe200078e0202 */
[----:B------:R-:W-:Y:S01]  /*0640*/  CS2R R12, SRZ ;  /* 0x00000000000c7805 */ /* 0x000fe2000001ff00 */
[----:B------:R-:W5:Y:S02]  /*0650*/  @!P0 LDG.E.EL R21, desc[UR4][R6.64] ;  /* 0x0000000406158981 */ /* 0x000f64000c2e1900 */
[----:B------:R-:W-:Y:S01]  /*0660*/  IMAD.WIDE R2, R15, 0x4, R2 ;  /* 0x000000040f027825 */ /* 0x000fe200078e0202 */
[----:B------:R-:W-:Y:S01]  /*0670*/  CS2R R14, SRZ ;  /* 0x00000000000e7805 */ /* 0x000fe2000001ff00 */
[----:B------:R-:W2:Y:S04]  /*0680*/  @!P0 LDG.E.EL R20, desc[UR4][R6.64] ;  /* 0x0000000406148981 */ /* 0x000ea8000c2e1900 */
[----:B------:R-:W2:Y:S04]  /*0690*/  @!P0 LDG.E.EL R12, desc[UR4][R4.64] ;  /* 0x00000004040c8981 */ /* 0x000ea8000c2e1900 */
[----:B------:R-:W4:Y:S04]  /*06a0*/  @!P0 LDG.E.EL R13, desc[UR4][R8.64] ;  /* 0x00000004080d8981 */ /* 0x000f28000c2e1900 */
[----:B------:R-:W5:Y:S04]  /*06b0*/  @!P0 LDG.E.EL R14, desc[UR4][R10.64] ;  /* 0x000000040a0e8981 */ /* 0x000f68000c2e1900 */
[----:B------:R-:W5:Y:S01]  /*06c0*/  @!P0 LDG.E.EL R15, desc[UR4][R2.64] ;  /* 0x00000004020f8981 */ /* 0x000f62000c2e1900 */
[----:B---3--:R-:W-:-:S04]  /*06d0*/  IMAD.WIDE R16, R0, 0x4, R16 ;  /* 0x0000000400107825 */ /* 0x008fc800078e0210 */
[----:B--2---:R-:W-:Y:S01]  /*06e0*/  FADD R12, R19, R12 ;  /* 0x0000000c130c7221 */ /* 0x004fe20000000000 */
[----:B----4-:R-:W-:Y:S01]  /*06f0*/  FADD R13, R18, R13 ;  /* 0x0000000d120d7221 */ /* 0x010fe20000000000 */
[----:B-----5:R-:W-:Y:S01]  /*0700*/  FADD R14, R21, R14 ;  /* 0x0000000e150e7221 */ /* 0x020fe20000000000 */
[----:B------:R-:W-:Y:S01]  /*0710*/  FADD R15, R20, R15 ;  /* 0x0000000f140f7221 */ /* 0x000fe20000000000 */
[----:B------:R-:W-:Y:S06]  /*0720*/  @P0 EXIT ;  /* 0x000000000000094d */ /* 0x000fec0003800000 */
[----:B------:R-:W-:Y:S01]  /*0730*/  STG.E.128 desc[UR4][R16.64], R12 ;  /* 0x0000000c10007986 */ /* 0x000fe2000c101d04 */
[----:B------:R-:W-:Y:S05]  /*0740*/  EXIT ;  /* 0x000000000000794d */ /* 0x000fea0003800000 */
.L_x_0:
[----:B------:R-:W-:-:S00]  /*0750*/  BRA `(.L_x_0) ;  /* 0xfffffffc00fc7947 */ /* 0x000fc0000383ffff */
[----:B------:R-:W-:-:S00]  /*0760*/  NOP ;  /* 0x0000000000007918 */ /* 0x000fc00000000000 */
        /* <DEDUP_REMOVED lines=9> */
.L_x_1:


//--------------------- .nv.constant0.triton_poi_fused_convolution_reflection_pad2d_0 --------------------------
	.section	.nv.constant0.triton_poi_fused_convolution_reflection_pad2d_0,"a",@progbits
	.sectionflags	@""
	.align	4
.nv.constant0.triton_poi_fused_convolution_reflection_pad2d_0:
	.zero		556
